	.headerflags	@"EF_CUDA_TEXMODE_UNIFIED EF_CUDA_64BIT_ADDRESS EF_CUDA_ACCELERATORS EF_CUDA_SM90 EF_CUDA_VIRTUAL_SM(EF_CUDA_SM90)"
	.elftype	@"ET_EXEC"


//--------------------- .nv.info                  --------------------------
	.section	.nv.info,"",@"SHT_CUDA_INFO"
	.align	4


	//----- nvinfo : EIATTR_REGCOUNT
	.align		4
        /*0000*/ 	.byte	0x04, 0x2f
        /*0002*/ 	.short	(.L_3 - .L_2)
	.align		4
.L_2:
        /*0004*/ 	.word	index@(triton_poi_fused__native_batch_norm_legit_no_training_add_13)
        /*0008*/ 	.word	0x00000020


	//----- nvinfo : EIATTR_MIN_STACK_SIZE
	.align		4
.L_3:
        /*000c*/ 	.byte	0x04, 0x12
        /*000e*/ 	.short	(.L_5 - .L_4)
	.align		4
.L_4:
        /*0010*/ 	.word	index@(triton_poi_fused__native_batch_norm_legit_no_training_add_13)
        /*0014*/ 	.word	0x00000000


	//----- nvinfo : EIATTR_FRAME_SIZE
	.align		4
.L_5:
        /*0018*/ 	.byte	0x04, 0x11
        /*001a*/ 	.short	(.L_7 - .L_6)
	.align		4
.L_6:
        /*001c*/ 	.word	index@(triton_poi_fused__native_batch_norm_legit_no_training_add_13)
        /*0020*/ 	.word	0x00000000


	//----- nvinfo : EIATTR_MIN_STACK_SIZE
	.align		4
.L_7:
        /*0024*/ 	.byte	0x04, 0x12
        /*0026*/ 	.short	(.L_9 - .L_8)
	.align		4
.L_8:
        /*0028*/ 	.word	index@(triton_poi_fused__native_batch_norm_legit_no_training_add_13)
        /*002c*/ 	.word	0x00000000
.L_9:


//--------------------- .nv.info.triton_poi_fused__native_batch_norm_legit_no_training_add_13 --------------------------
	.section	.nv.info.triton_poi_fused__native_batch_norm_legit_no_training_add_13,"",@"SHT_CUDA_INFO"
	.sectionflags	@""
	.align	4


	//----- nvinfo : EIATTR_CUDA_API_VERSION
	.align		4
        /*0000*/ 	.byte	0x04, 0x37
        /*0002*/ 	.short	(.L_11 - .L_10)
.L_10:
        /*0004*/ 	.word	0x0000007c


	//----- nvinfo : EIATTR_KPARAM_INFO
	.align		4
.L_11:
        /*0008*/ 	.byte	0x04, 0x17
        /*000a*/ 	.short	(.L_13 - .L_12)
.L_12:
        /*000c*/ 	.word	0x00000000
        /*0010*/ 	.short	0x000b
        /*0012*/ 	.short	0x0058
        /*0014*/ 	.byte	0x00, 0xf0, 0x11, 0x00


	//----- nvinfo : EIATTR_KPARAM_INFO
	.align		4
.L_13:
        /*0018*/ 	.byte	0x04, 0x17
        /*001a*/ 	.short	(.L_15 - .L_14)
.L_14:
        /*001c*/ 	.word	0x00000000
        /*0020*/ 	.short	0x000a
        /*0022*/ 	.short	0x0050
        /*0024*/ 	.byte	0x00, 0xf4, 0x21, 0x00


	//----- nvinfo : EIATTR_KPARAM_INFO
	.align		4
.L_15:
        /*0028*/ 	.byte	0x04, 0x17
        /*002a*/ 	.short	(.L_17 - .L_16)
.L_16:
        /*002c*/ 	.word	0x00000000
        /*0030*/ 	.short	0x0009
        /*0032*/ 	.short	0x0048
        /*0034*/ 	.byte	0x00, 0xf4, 0x21, 0x00


	//----- nvinfo : EIATTR_KPARAM_INFO
	.align		4
.L_17:
        /*0038*/ 	.byte	0x04, 0x17
        /*003a*/ 	.short	(.L_19 - .L_18)
.L_18:
        /*003c*/ 	.word	0x00000000
        /*0040*/ 	.short	0x0008
        /*0042*/ 	.short	0x0040
        /*0044*/ 	.byte	0x00, 0xf4, 0x21, 0x00


	//----- nvinfo : EIATTR_KPARAM_INFO
	.align		4
.L_19:
        /*0048*/ 	.byte	0x04, 0x17
        /*004a*/ 	.short	(.L_21 - .L_20)
.L_20:
        /*004c*/ 	.word	0x00000000
        /*0050*/ 	.short	0x0007
        /*0052*/ 	.short	0x0038
        /*0054*/ 	.byte	0x00, 0xf4, 0x21, 0x00


	//----- nvinfo : EIATTR_KPARAM_INFO
	.align		4
.L_21:
        /*0058*/ 	.byte	0x04, 0x17
        /*005a*/ 	.short	(.L_23 - .L_22)
.L_22:
        /*005c*/ 	.word	0x00000000
        /*0060*/ 	.short	0x0006
        /*0062*/ 	.short	0x0030
        /*0064*/ 	.byte	0x00, 0xf4, 0x21, 0x00


	//----- nvinfo : EIATTR_KPARAM_INFO
	.align		4
.L_23:
        /*0068*/ 	.byte	0x04, 0x17
        /*006a*/ 	.short	(.L_25 - .L_24)
.L_24:
        /*006c*/ 	.word	0x00000000
        /*0070*/ 	.short	0x0005
        /*0072*/ 	.short	0x0028
        /*0074*/ 	.byte	0x00, 0xf4, 0x21, 0x00


	//----- nvinfo : EIATTR_KPARAM_INFO
	.align		4
.L_25:
        /*0078*/ 	.byte	0x04, 0x17
        /*007a*/ 	.short	(.L_27 - .L_26)
.L_26:
        /*007c*/ 	.word	0x00000000
        /*0080*/ 	.short	0x0004
        /*0082*/ 	.short	0x0020
        /*0084*/ 	.byte	0x00, 0xf4, 0x21, 0x00


	//----- nvinfo : EIATTR_KPARAM_INFO
	.align		4
.L_27:
        /*0088*/ 	.byte	0x04, 0x17
        /*008a*/ 	.short	(.L_29 - .L_28)
.L_28:
        /*008c*/ 	.word	0x00000000
        /*0090*/ 	.short	0x0003
        /*0092*/ 	.short	0x0018
        /*0094*/ 	.byte	0x00, 0xf4, 0x21, 0x00


	//----- nvinfo : EIATTR_KPARAM_INFO
	.align		4
.L_29:
        /*0098*/ 	.byte	0x04, 0x17
        /*009a*/ 	.short	(.L_31 - .L_30)
.L_30:
        /*009c*/ 	.word	0x00000000
        /*00a0*/ 	.short	0x0002
        /*00a2*/ 	.short	0x0010
        /*00a4*/ 	.byte	0x00, 0xf4, 0x21, 0x00


	//----- nvinfo : EIATTR_KPARAM_INFO
	.align		4
.L_31:
        /*00a8*/ 	.byte	0x04, 0x17
        /*00aa*/ 	.short	(.L_33 - .L_32)
.L_32:
        /*00ac*/ 	.word	0x00000000
        /*00b0*/ 	.short	0x0001
        /*00b2*/ 	.short	0x0008
        /*00b4*/ 	.byte	0x00, 0xf4, 0x21, 0x00


	//----- nvinfo : EIATTR_KPARAM_INFO
	.align		4
.L_33:
        /*00b8*/ 	.byte	0x04, 0x17
        /*00ba*/ 	.short	(.L_35 - .L_34)
.L_34:
        /*00bc*/ 	.word	0x00000000
        /*00c0*/ 	.short	0x0000
        /*00c2*/ 	.short	0x0000
        /*00c4*/ 	.byte	0x00, 0xf4, 0x21, 0x00


	//----- nvinfo : EIATTR_SPARSE_MMA_MASK
	.align		4
.L_35:
        /*00c8*/ 	.byte	0x03, 0x50
        /*00ca*/ 	.short	0x0000


	//----- nvinfo : EIATTR_MAXREG_COUNT
	.align		4
        /*00cc*/ 	.byte	0x03, 0x1b
        /*00ce*/ 	.short	0x00ff


	//----- nvinfo : EIATTR_EXIT_INSTR_OFFSETS
	.align		4
        /*00d0*/ 	.byte	0x04, 0x1c
        /*00d2*/ 	.short	(.L_37 - .L_36)


	//   ....[0]....
.L_36:
        /*00d4*/ 	.word	0x00000640


	//----- nvinfo : EIATTR_REQNTID
	.align		4
.L_37:
        /*00d8*/ 	.byte	0x04, 0x10
        /*00da*/ 	.short	(.L_39 - .L_38)
.L_38:
        /*00dc*/ 	.word	0x00000080
        /*00e0*/ 	.word	0x00000001
        /*00e4*/ 	.word	0x00000001


	//----- nvinfo : EIATTR_CBANK_PARAM_SIZE
	.align		4
.L_39:
        /*00e8*/ 	.byte	0x03, 0x19
        /*00ea*/ 	.short	0x005c


	//----- nvinfo : EIATTR_PARAM_CBANK
	.align		4
        /*00ec*/ 	.byte	0x04, 0x0a
        /*00ee*/ 	.short	(.L_41 - .L_40)
	.align		4
.L_40:
        /*00f0*/ 	.word	index@(.nv.constant0.triton_poi_fused__native_batch_norm_legit_no_training_add_13)
        /*00f4*/ 	.short	0x0210
        /*00f6*/ 	.short	0x005c


	//----- nvinfo : EIATTR_SW_WAR
	.align		4
.L_41:
        /*00f8*/ 	.byte	0x04, 0x36
        /*00fa*/ 	.short	(.L_43 - .L_42)
.L_42:
        /*00fc*/ 	.word	0x00000008
.L_43:


//--------------------- .nv.callgraph             --------------------------
	.section	.nv.callgraph,"",@"SHT_CUDA_CALLGRAPH"
	.align	4
	.sectionentsize	8
	.align		4
        /*0000*/ 	.word	0x00000000
	.align		4
        /*0004*/ 	.word	0xffffffff
	.align		4
        /*0008*/ 	.word	0x00000000
	.align		4
        /*000c*/ 	.word	0xfffffffe
	.align		4
        /*0010*/ 	.word	0x00000000
	.align		4
        /*0014*/ 	.word	0xfffffffd
	.align		4
        /*0018*/ 	.word	0x00000000
	.align		4
        /*001c*/ 	.word	0xfffffffc


//--------------------- .nv.constant4             --------------------------
	.section	.nv.constant4,"a",@progbits
	.align	8
	.align		8
.nv.constant4:
        /*0000*/ 	.dword	_$_str
	.align		8
        /*0008*/ 	.dword	_$_str_$_2


//--------------------- .text.triton_poi_fused__native_batch_norm_legit_no_training_add_13 --------------------------
	.section	.text.triton_poi_fused__native_batch_norm_legit_no_training_add_13,"ax",@progbits
	.align	128
        .global         triton_poi_fused__native_batch_norm_legit_no_training_add_13
        .type           triton_poi_fused__native_batch_norm_legit_no_training_add_13,@function
        .size           triton_poi_fused__native_batch_norm_legit_no_training_add_13,(.L_x_1 - triton_poi_fused__native_batch_norm_legit_no_training_add_13)
        .other          triton_poi_fused__native_batch_norm_legit_no_training_add_13,@"STO_CUDA_ENTRY STV_DEFAULT"
triton_poi_fused__native_batch_norm_legit_no_training_add_13:
.text.triton_poi_fused__native_batch_norm_legit_no_training_add_13:
[----:B------:R-:W-:Y:S01]  /*0000*/  LDC R1, c[0x0][0x28] ;  /* 0x00000a00ff017b82 */ /* 0x000fe20000000800 */
[----:B------:R-:W1:Y:S07]  /*0010*/  S2R R0, SR_TID.X ;  /* 0x0000000000007919 */ /* 0x000e6e0000002100 */
[----:B------:R-:W2:Y:S01]  /*0020*/  LDC.64 R4, c[0x0][0x220] ;  /* 0x00008800ff047b82 */ /* 0x000ea20000000a00 */
[----:B------:R-:W-:Y:S01]  /*0030*/  ULDC.64 UR4, c[0x0][0x208] ;  /* 0x0000820000047ab9 */ /* 0x000fe20000000a00 */
[----:B------:R-:W3:Y:S06]  /*0040*/  S2R R7, SR_CTAID.X ;  /* 0x0000000000077919 */ /* 0x000eec0000002500 */
[----:B------:R-:W4:Y:S08]  /*0050*/  LDC.64 R12, c[0x0][0x218] ;  /* 0x00008600ff0c7b82 */ /* 0x000f300000000a00 */
[----:B------:R-:W5:Y:S08]  /*0060*/  LDC.64 R10, c[0x0][0x238] ;  /* 0x00008e00ff0a7b82 */ /* 0x000f700000000a00 */
[----:B------:R-:W4:Y:S01]  /*0070*/  LDC.64 R8, c[0x0][0x240] ;  /* 0x00009000ff087b82 */ /* 0x000f220000000a00 */
[----:B-1----:R-:W-:-:S07]  /*0080*/  SHF.L.U32 R0, R0, 0x1, RZ ;  /* 0x0000000100007819 */ /* 0x002fce00000006ff */
[----:B------:R-:W1:Y:S01]  /*0090*/  LDC.64 R22, c[0x0][0x228] ;  /* 0x00008a00ff167b82 */ /* 0x000e620000000a00 */
[----:B---3--:R-:W-:Y:S02]  /*00a0*/  SHF.R.S32.HI R3, RZ, 0x17, R7 ;  /* 0x00000017ff037819 */ /* 0x008fe40000011407 */
[----:B------:R-:W-:Y:S02]  /*00b0*/  LOP3.LUT R0, R0, 0xfe, RZ, 0xc0, !PT ;  /* 0x000000fe00007812 */ /* 0x000fe400078ec0ff */
[----:B------:R-:W-:-:S03]  /*00c0*/  SGXT R3, R3, 0x1 ;  /* 0x000000010303781a */ /* 0x000fc60000000200 */
[----:B------:R-:W3:Y:S01]  /*00d0*/  LDC.64 R20, c[0x0][0x230] ;  /* 0x00008c00ff147b82 */ /* 0x000ee20000000a00 */
[----:B------:R-:W-:-:S04]  /*00e0*/  LEA R0, R7, R0, 0x8 ;  /* 0x0000000007007211 */ /* 0x000fc800078e40ff */
[----:B------:R-:W-:-:S03]  /*00f0*/  LEA.HI R6, R3, R0, RZ, 0x8 ;  /* 0x0000000003067211 */ /* 0x000fc600078f40ff */
[----:B------:R-:W1:Y:S01]  /*0100*/  LDC.64 R2, c[0x0][0x248] ;  /* 0x00009200ff027b82 */ /* 0x000e620000000a00 */
[----:B------:R-:W-:-:S04]  /*0110*/  LOP3.LUT R19, R6, 0xffffff00, RZ, 0xc0, !PT ;  /* 0xffffff0006137812 */ /* 0x000fc800078ec0ff */
[----:B------:R-:W-:-:S03]  /*0120*/  IADD3 R19, R0, -R19, RZ ;  /* 0x8000001300137210 */ /* 0x000fc60007ffe0ff */
[----:B------:R-:W3:Y:S02]  /*0130*/  LDC.64 R6, c[0x0][0x210] ;  /* 0x00008400ff067b82 */ /* 0x000ee40000000a00 */
[----:B--2---:R-:W-:-:S06]  /*0140*/  IMAD.WIDE R4, R19, 0x4, R4 ;  /* 0x0000000413047825 */ /* 0x004fcc00078e0204 */
[----:B------:R-:W2:Y:S01]  /*0150*/  LDG.E.EL.64 R4, desc[UR4][R4.64] ;  /* 0x0000000404047981 */ /* 0x000ea2000c2e1b00 */
[----:B------:R-:W5:Y:S01]  /*0160*/  LDC.64 R16, c[0x0][0x250] ;  /* 0x00009400ff107b82 */ /* 0x000f620000000a00 */
[----:B01----:R-:W-:-:S07]  /*0170*/  IMAD.WIDE R2, R19, 0x4, R2 ;  /* 0x0000000413027825 */ /* 0x003fce00078e0202 */
[----:B------:R-:W0:Y:S01]  /*0180*/  LDC.64 R14, c[0x0][0x258] ;  /* 0x00009600ff0e7b82 */ /* 0x000e220000000a00 */
[----:B------:R-:W2:Y:S01]  /*0190*/  LDG.E.EL.64 R2, desc[UR4][R2.64] ;  /* 0x0000000402027981 */ /* 0x000ea2000c2e1b00 */
[----:B----4-:R-:W-:-:S04]  /*01a0*/  IMAD.WIDE R12, R19, 0x4, R12 ;  /* 0x00000004130c7825 */ /* 0x010fc800078e020c */
[C---:B---3--:R-:W-:Y:S02]  /*01b0*/  IMAD.WIDE R6, R0.reuse, 0x4, R6 ;  /* 0x0000000400067825 */ /* 0x048fe400078e0206 */
[----:B------:R-:W3:Y:S04]  /*01c0*/  LDG.E.EL.64 R12, desc[UR4][R12.64] ;  /* 0x000000040c0c7981 */ /* 0x000ee8000c2e1b00 */
[----:B------:R-:W3:Y:S01]  /*01d0*/  LDG.E.64 R6, desc[UR4][R6.64] ;  /* 0x0000000406067981 */ /* 0x000ee2000c1e1b00 */
[----:B-----5:R-:W-:-:S04]  /*01e0*/  IMAD.WIDE R26, R0, 0x4, R10 ;  /* 0x00000004001a7825 */ /* 0x020fc800078e020a */
[C---:B------:R-:W-:Y:S02]  /*01f0*/  IMAD.WIDE R10, R19.reuse, 0x4, R8 ;  /* 0x00000004130a7825 */ /* 0x040fe400078e0208 */
[----:B------:R1:W4:Y:S02]  /*0200*/  LDG.E.64 R8, desc[UR4][R26.64] ;  /* 0x000000041a087981 */ /* 0x000324000c1e1b00 */
[C---:B------:R-:W-:Y:S02]  /*0210*/  IMAD.WIDE R24, R19.reuse, 0x4, R22 ;  /* 0x0000000413187825 */ /* 0x040fe400078e0216 */
[----:B------:R-:W4:Y:S02]  /*0220*/  LDG.E.EL.64 R10, desc[UR4][R10.64] ;  /* 0x000000040a0a7981 */ /* 0x000f24000c2e1b00 */
[----:B------:R-:W-:-:S04]  /*0230*/  IMAD.WIDE R22, R19, 0x4, R20 ;  /* 0x0000000413167825 */ /* 0x000fc800078e0214 */
[C---:B------:R-:W-:Y:S02]  /*0240*/  IMAD.WIDE R20, R19.reuse, 0x4, R16 ;  /* 0x0000000413147825 */ /* 0x040fe400078e0210 */
[----:B------:R-:W5:Y:S02]  /*0250*/  LDG.E.EL.64 R16, desc[UR4][R22.64] ;  /* 0x0000000416107981 */ /* 0x000f64000c2e1b00 */
[----:B0-----:R-:W-:Y:S02]  /*0260*/  IMAD.WIDE R18, R19, 0x4, R14 ;  /* 0x0000000413127825 */ /* 0x001fe400078e020e */
[----:B------:R0:W5:Y:S04]  /*0270*/  LDG.E.EL.64 R14, desc[UR4][R24.64] ;  /* 0x00000004180e7981 */ /* 0x000168000c2e1b00 */
[----:B------:R-:W4:Y:S04]  /*0280*/  LDG.E.EL.64 R20, desc[UR4][R20.64] ;  /* 0x0000000414147981 */ /* 0x000f28000c2e1b00 */
[----:B------:R-:W4:Y:S01]  /*0290*/  LDG.E.EL.64 R18, desc[UR4][R18.64] ;  /* 0x0000000412127981 */ /* 0x000f22000c2e1b00 */
[----:B--2---:R-:W-:-:S04]  /*02a0*/  FADD R4, R4, 9.9999997473787516356e-06 ;  /* 0x3727c5ac04047421 */ /* 0x004fc80000000000 */
[----:B-1----:R-:W1:Y:S01]  /*02b0*/  MUFU.SQRT R26, R4 ;  /* 0x00000004001a7308 */ /* 0x002e620000002000 */
[----:B------:R-:W-:Y:S01]  /*02c0*/  FADD R5, R5, 9.9999997473787516356e-06 ;  /* 0x3727c5ac05057421 */ /* 0x000fe20000000000 */
[----:B------:R-:W-:Y:S01]  /*02d0*/  FADD R2, R2, 9.9999997473787516356e-06 ;  /* 0x3727c5ac02027421 */ /* 0x000fe20000000000 */
[----:B------:R-:W-:-:S05]  /*02e0*/  FADD R3, R3, 9.9999997473787516356e-06 ;  /* 0x3727c5ac03037421 */ /* 0x000fca0000000000 */
[----:B------:R2:W0:Y:S01]  /*02f0*/  MUFU.SQRT R27, R5 ;  /* 0x00000005001b7308 */ /* 0x0004220000002000 */
[----:B-1----:R-:W-:-:S07]  /*0300*/  FSETP.GT.AND P6, PT, R26, 8.50705917302346158658e+37, PT ;  /* 0x7e8000001a00780b */ /* 0x002fce0003fc4000 */
[----:B------:R-:W1:Y:S08]  /*0310*/  MUFU.SQRT R28, R2 ;  /* 0x00000002001c7308 */ /* 0x000e700000002000 */
[----:B------:R3:W3:Y:S01]  /*0320*/  MUFU.SQRT R29, R3 ;  /* 0x00000003001d7308 */ /* 0x0006e20000002000 */
[----:B--2---:R-:W-:Y:S01]  /*0330*/  HFMA2.MMA R5, -RZ, RZ, 1.625, 0 ;  /* 0x3e800000ff057435 */ /* 0x004fe200000001ff */
[----:B0-----:R-:W-:-:S02]  /*0340*/  FSETP.GT.AND P5, PT, R27, 8.50705917302346158658e+37, PT ;  /* 0x7e8000001b00780b */ /* 0x001fc40003fa4000 */
[----:B------:R-:W-:Y:S02]  /*0350*/  FSETP.GEU.AND P4, PT, R26, 1.175494350822287508e-38, PT ;  /* 0x008000001a00780b */ /* 0x000fe40003f8e000 */
[----:B-1----:R-:W-:Y:S01]  /*0360*/  FSETP.GT.AND P2, PT, R28, 8.50705917302346158658e+37, PT ;  /* 0x7e8000001c00780b */ /* 0x002fe20003f44000 */
[----:B------:R-:W-:Y:S01]  /*0370*/  @P6 FMUL R26, R26, 0.25 ;  /* 0x3e8000001a1a6820 */ /* 0x000fe20000400000 */
[----:B------:R-:W-:Y:S01]  /*0380*/  FSETP.GEU.AND P3, PT, R27, 1.175494350822287508e-38, PT ;  /* 0x008000001b00780b */ /* 0x000fe20003f6e000 */
[----:B---3--:R-:W-:Y:S02]  /*0390*/  FADD R6, R6, -R12 ;  /* 0x8000000c06067221 */ /* 0x008fe40000000000 */
[----:B------:R-:W-:Y:S01]  /*03a0*/  FSEL R4, R5, 1, P6 ;  /* 0x3f80000005047808 */ /* 0x000fe20003000000 */
[----:B------:R-:W0:Y:S01]  /*03b0*/  LDC.64 R2, c[0x0][0x260] ;  /* 0x00009800ff027b82 */ /* 0x000e220000000a00 */
[----:B------:R-:W-:Y:S02]  /*03c0*/  FSETP.GT.AND P1, PT, R29, 8.50705917302346158658e+37, PT ;  /* 0x7e8000001d00780b */ /* 0x000fe40003f24000 */
[----:B------:R-:W-:-:S02]  /*03d0*/  FSETP.GEU.AND P0, PT, R28, 1.175494350822287508e-38, PT ;  /* 0x008000001c00780b */ /* 0x000fc40003f0e000 */
[----:B------:R-:W-:Y:S01]  /*03e0*/  FSETP.GEU.AND P6, PT, R29, 1.175494350822287508e-38, PT ;  /* 0x008000001d00780b */ /* 0x000fe20003fce000 */
[----:B------:R-:W-:Y:S01]  /*03f0*/  @P5 FMUL R27, R27, 0.25 ;  /* 0x3e8000001b1b5820 */ /* 0x000fe20000400000 */
[----:B------:R-:W-:Y:S01]  /*0400*/  @P2 FMUL R28, R28, 0.25 ;  /* 0x3e8000001c1c2820 */ /* 0x000fe20000400000 */
[----:B------:R-:W-:Y:S02]  /*0410*/  @!P4 FMUL R26, R26, 16777216 ;  /* 0x4b8000001a1ac820 */ /* 0x000fe40000400000 */
[----:B------:R-:W-:-:S04]  /*0420*/  @!P3 FMUL R27, R27, 16777216 ;  /* 0x4b8000001b1bb820 */ /* 0x000fc80000400000 */
[----:B------:R-:W-:Y:S02]  /*0430*/  @P1 FMUL R29, R29, 0.25 ;  /* 0x3e8000001d1d1820 */ /* 0x000fe40000400000 */
[----:B------:R-:W-:Y:S02]  /*0440*/  @!P0 FMUL R28, R28, 16777216 ;  /* 0x4b8000001c1c8820 */ /* 0x000fe40000400000 */
[----:B------:R-:W-:Y:S01]  /*0450*/  @!P6 FMUL R29, R29, 16777216 ;  /* 0x4b8000001d1de820 */ /* 0x000fe20000400000 */
[----:B------:R-:W1:Y:S01]  /*0460*/  MUFU.RCP R24, R27 ;  /* 0x0000001b00187308 */ /* 0x000e620000001000 */
[----:B------:R-:W-:Y:S01]  /*0470*/  FADD R7, R7, -R13 ;  /* 0x8000000d07077221 */ /* 0x000fe20000000000 */
[----:B------:R-:W-:-:S06]  /*0480*/  FSEL R25, R5, 1, P5 ;  /* 0x3f80000005197808 */ /* 0x000fcc0002800000 */
[----:B------:R-:W2:Y:S01]  /*0490*/  MUFU.RCP R23, R26 ;  /* 0x0000001a00177308 */ /* 0x000ea20000001000 */
[----:B------:R-:W-:-:S07]  /*04a0*/  FSEL R13, R5, 1, P2 ;  /* 0x3f800000050d7808 */ /* 0x000fce0001000000 */
[----:B------:R-:W3:Y:S01]  /*04b0*/  MUFU.RCP R22, R28 ;  /* 0x0000001c00167308 */ /* 0x000ee20000001000 */
[----:B------:R-:W-:-:S07]  /*04c0*/  FSEL R5, R5, 1, P1 ;  /* 0x3f80000005057808 */ /* 0x000fce0000800000 */
[----:B------:R-:W0:Y:S01]  /*04d0*/  MUFU.RCP R12, R29 ;  /* 0x0000001d000c7308 */ /* 0x000e220000001000 */
[----:B------:R-:W-:Y:S01]  /*04e0*/  @!P3 FMUL R25, R25, 16777216 ;  /* 0x4b8000001919b820 */ /* 0x000fe20000400000 */
[----:B------:R-:W-:Y:S01]  /*04f0*/  @!P4 FMUL R4, R4, 16777216 ;  /* 0x4b8000000404c820 */ /* 0x000fe20000400000 */
[----:B------:R-:W-:Y:S01]  /*0500*/  @!P0 FMUL R13, R13, 16777216 ;  /* 0x4b8000000d0d8820 */ /* 0x000fe20000400000 */
[----:B------:R-:W-:Y:S01]  /*0510*/  @!P6 FMUL R5, R5, 16777216 ;  /* 0x4b8000000505e820 */ /* 0x000fe20000400000 */
[----:B-1----:R-:W-:Y:S01]  /*0520*/  FMUL R24, R24, R25 ;  /* 0x0000001918187220 */ /* 0x002fe20000400000 */
[----:B--2---:R-:W-:Y:S01]  /*0530*/  FMUL R23, R23, R4 ;  /* 0x0000000417177220 */ /* 0x004fe20000400000 */
[----:B----4-:R-:W-:Y:S01]  /*0540*/  FADD R25, R8, -R10 ;  /* 0x8000000a08197221 */ /* 0x010fe20000000000 */
[----:B------:R-:W-:Y:S01]  /*0550*/  FADD R9, R9, -R11 ;  /* 0x8000000b09097221 */ /* 0x000fe20000000000 */
[----:B---3--:R-:W-:Y:S01]  /*0560*/  FMUL R22, R22, R13 ;  /* 0x0000000d16167220 */ /* 0x008fe20000400000 */
[----:B------:R-:W-:Y:S01]  /*0570*/  FMUL R23, R23, R6 ;  /* 0x0000000617177220 */ /* 0x000fe20000400000 */
[----:B------:R-:W-:Y:S01]  /*0580*/  FMUL R24, R24, R7 ;  /* 0x0000000718187220 */ /* 0x000fe20000400000 */
[----:B0-----:R-:W-:Y:S01]  /*0590*/  FMUL R12, R12, R5 ;  /* 0x000000050c0c7220 */ /* 0x001fe20000400000 */
[----:B------:R-:W-:-:S03]  /*05a0*/  FMUL R25, R22, R25 ;  /* 0x0000001916197220 */ /* 0x000fc60000400000 */
[----:B------:R-:W-:Y:S01]  /*05b0*/  FMUL R12, R12, R9 ;  /* 0x000000090c0c7220 */ /* 0x000fe20000400000 */
[----:B-----5:R-:W-:Y:S01]  /*05c0*/  FFMA R14, R14, R23, R16 ;  /* 0x000000170e0e7223 */ /* 0x020fe20000000010 */
[----:B------:R-:W-:Y:S01]  /*05d0*/  FFMA R15, R15, R24, R17 ;  /* 0x000000180f0f7223 */ /* 0x000fe20000000011 */
[----:B------:R-:W-:Y:S01]  /*05e0*/  FFMA R25, R20, R25, R18 ;  /* 0x0000001914197223 */ /* 0x000fe20000000012 */
[----:B------:R-:W-:Y:S01]  /*05f0*/  FFMA R12, R21, R12, R19 ;  /* 0x0000000c150c7223 */ /* 0x000fe20000000013 */
[----:B------:R-:W-:-:S04]  /*0600*/  IMAD.WIDE R2, R0, 0x4, R2 ;  /* 0x0000000400027825 */ /* 0x000fc800078e0202 */
[----:B------:R-:W-:Y:S01]  /*0610*/  FADD R14, R14, R25 ;  /* 0x000000190e0e7221 */ /* 0x000fe20000000000 */
[----:B------:R-:W-:-:S05]  /*0620*/  FADD R15, R15, R12 ;  /* 0x0000000c0f0f7221 */ /* 0x000fca0000000000 */
[----:B------:R-:W-:Y:S01]  /*0630*/  STG.E.64 desc[UR4][R2.64], R14 ;  /* 0x0000000e02007986 */ /* 0x000fe2000c101b04 */
[----:B------:R-:W-:Y:S05]  /*0640*/  EXIT ;  /* 0x000000000000794d */ /* 0x000fea0003800000 */
.L_x_0:
[----:B------:R-:W-:-:S00]  /*0650*/  BRA `(.L_x_0) ;  /* 0xfffffffc00fc7947 */ /* 0x000fc0000383ffff */
[----:B------:R-:W-:-:S00]  /*0660*/  NOP ;  /* 0x0000000000007918 */ /* 0x000fc00000000000 */
        /* <DEDUP_REMOVED lines=9> */
.L_x_1:


//--------------------- .nv.global.init           --------------------------
	.section	.nv.global.init,"aw",@progbits
.nv.global.init:
	.type		_$_str,@object
	.size		_$_str,(_$_str_$_2 - _$_str)
_$_str:
        /*0000*/ 	.byte	0x5f, 0x5f, 0x43, 0x55, 0x44, 0x41, 0x5f, 0x46, 0x54, 0x5a, 0x00
	.type		_$_str_$_2,@object
	.size		_$_str_$_2,(.L_1 - _$_str_$_2)
_$_str_$_2:
        /*000b*/ 	.byte	0x5f, 0x5f, 0x43, 0x55, 0x44, 0x41, 0x5f, 0x50, 0x52, 0x45, 0x43, 0x5f, 0x53, 0x51, 0x52, 0x54
        /*001b*/ 	.byte	0x00
.L_1:


//--------------------- .nv.constant0.triton_poi_fused__native_batch_norm_legit_no_training_add_13 --------------------------
	.section	.nv.constant0.triton_poi_fused__native_batch_norm_legit_no_training_add_13,"a",@progbits
	.sectionflags	@""
	.align	4
.nv.constant0.triton_poi_fused__native_batch_norm_legit_no_training_add_13:
	.zero		620
